//
// Generated by NVIDIA NVVM Compiler
//
// Compiler Build ID: CL-36424714
// Cuda compilation tools, release 13.0, V13.0.88
// Based on NVVM 20.0.0
//

.version 9.0
.target sm_100
.address_size 64

	// .globl	_Z9appkernelPh

.visible .entry _Z9appkernelPh(
	.param .u64 .ptr .align 1 _Z9appkernelPh_param_0
)
{
	.reg .b16 	%rs<3>;
	.reg .b32 	%r<5>;
	.reg .b64 	%rd<5>;

	ld.param.u64 	%rd1, [_Z9appkernelPh_param_0];
	cvta.to.global.u64 	%rd2, %rd1;
	mov.u32 	%r1, %ctaid.x;
	mov.u32 	%r2, %ntid.x;
	mov.u32 	%r3, %tid.x;
	mad.lo.s32 	%r4, %r1, %r2, %r3;
	cvt.u64.u32 	%rd3, %r4;
	add.s64 	%rd4, %rd2, %rd3;
	ld.global.u8 	%rs1, [%rd4];
	shr.u16 	%rs2, %rs1, 1;
	st.global.u8 	[%rd4], %rs2;
	ret;

}


// ===== COMPILED SASS (sm_100) =====

	.target	sm_100

	.elftype	@"ET_EXEC"


//--------------------- .note.nv.tkinfo           --------------------------
	.section	.note.nv.tkinfo,"",@"SHT_NOTE"
	.sectionflags	@"SHF_NOTE_NV_TKINFO"
	.tkinfo
        /*0018*/ 	.word	0x00000002
        /*0030*/ 	.string	""
        /*0030*/ 	.string	"ptxas"
        /*0030*/ 	.string	"Cuda compilation tools, release 13.0, V13.0.88"
        /*0030*/ 	.string	"Build cuda_13.0.r13.0/compiler.36424714_0"
        /*0030*/ 	.string	"-arch sm_100 -m 64 "



//--------------------- .note.nv.cuinfo           --------------------------
	.section	.note.nv.cuinfo,"",@"SHT_NOTE"
	.sectionflags	@"SHF_NOTE_NV_CUINFO"
        /*0018*/ 	.short	0x0002
        /*001a*/ 	.short	0x0064
        /*001c*/ 	.short	0x0082
	.zero		2


//--------------------- .nv.info                  --------------------------
	.section	.nv.info,"",@"SHT_CUDA_INFO"
	.align	4


	//----- nvinfo : EIATTR_REGCOUNT
	.align		4
        /*0000*/ 	.byte	0x04, 0x2f
        /*0002*/ 	.short	(.L_1 - .L_0)
	.align		4
.L_0:
        /*0004*/ 	.word	index@(_Z9appkernelPh)
        /*0008*/ 	.word	0x00000008


	//----- nvinfo : EIATTR_FRAME_SIZE
	.align		4
.L_1:
        /*000c*/ 	.byte	0x04, 0x11
        /*000e*/ 	.short	(.L_3 - .L_2)
	.align		4
.L_2:
        /*0010*/ 	.word	index@(_Z9appkernelPh)
        /*0014*/ 	.word	0x00000000


	//----- nvinfo : EIATTR_MIN_STACK_SIZE
	.align		4
.L_3:
        /*0018*/ 	.byte	0x04, 0x12
        /*001a*/ 	.short	(.L_5 - .L_4)
	.align		4
.L_4:
        /*001c*/ 	.word	index@(_Z9appkernelPh)
        /*0020*/ 	.word	0x00000000
.L_5:


//--------------------- .nv.compat                --------------------------
	.section	.nv.compat,"",@"SHT_CUDA_COMPAT_INFO"
	.align	4
        /*0000*/ 	.byte	0x02, 0x09, 0x00, 0x00, 0x02, 0x02, 0x01, 0x00, 0x02, 0x05, 0x05, 0x00, 0x03, 0x07, 0x01, 0x01
        /*0010*/ 	.byte	0x02, 0x03, 0x00, 0x00, 0x02, 0x06, 0x01, 0x00, 0x04, 0x0b, 0x08, 0x00, 0x09, 0x00, 0x00, 0x00
        /*0020*/ 	.byte	0x00, 0x00, 0x00, 0x00


//--------------------- .nv.info._Z9appkernelPh   --------------------------
	.section	.nv.info._Z9appkernelPh,"",@"SHT_CUDA_INFO"
	.sectionflags	@""
	.align	4


	//----- nvinfo : EIATTR_CUDA_API_VERSION
	.align		4
        /*0000*/ 	.byte	0x04, 0x37
        /*0002*/ 	.short	(.L_7 - .L_6)
.L_6:
        /*0004*/ 	.word	0x00000082


	//----- nvinfo : EIATTR_KPARAM_INFO
	.align		4
.L_7:
        /*0008*/ 	.byte	0x04, 0x17
        /*000a*/ 	.short	(.L_9 - .L_8)
.L_8:
        /*000c*/ 	.word	0x00000000
        /*0010*/ 	.short	0x0000
        /*0012*/ 	.short	0x0000
        /*0014*/ 	.byte	0x00, 0xf5, 0x21, 0x00


	//----- nvinfo : EIATTR_SPARSE_MMA_MASK
	.align		4
.L_9:
        /*0018*/ 	.byte	0x03, 0x50
        /*001a*/ 	.short	0x0000


	//----- nvinfo : EIATTR_MAXREG_COUNT
	.align		4
        /*001c*/ 	.byte	0x03, 0x1b
        /*001e*/ 	.short	0x00ff


	//----- nvinfo : EIATTR_MERCURY_ISA_VERSION
	.align		4
        /*0020*/ 	.byte	0x03, 0x5f
        /*0022*/ 	.short	0x0101


	//----- nvinfo : EIATTR_VRC_CTA_INIT_COUNT
	.align		4
        /*0024*/ 	.byte	0x02, 0x4a
	.zero		1
	.zero		1


	//----- nvinfo : EIATTR_EXIT_INSTR_OFFSETS
	.align		4
        /*0028*/ 	.byte	0x04, 0x1c
        /*002a*/ 	.short	(.L_11 - .L_10)


	//   ....[0]....
.L_10:
        /*002c*/ 	.word	0x000000c0


	//----- nvinfo : EIATTR_CBANK_PARAM_SIZE
	.align		4
.L_11:
        /*0030*/ 	.byte	0x03, 0x19
        /*0032*/ 	.short	0x0008


	//----- nvinfo : EIATTR_PARAM_CBANK
	.align		4
        /*0034*/ 	.byte	0x04, 0x0a
        /*0036*/ 	.short	(.L_13 - .L_12)
	.align		4
.L_12:
        /*0038*/ 	.word	index@(.nv.constant0._Z9appkernelPh)
        /*003c*/ 	.short	0x0380
        /*003e*/ 	.short	0x0008


	//----- nvinfo : EIATTR_SW_WAR
	.align		4
.L_13:
        /*0040*/ 	.byte	0x04, 0x36
        /*0042*/ 	.short	(.L_15 - .L_14)
.L_14:
        /*0044*/ 	.word	0x00000008
.L_15:


//--------------------- .nv.callgraph             --------------------------
	.section	.nv.callgraph,"",@"SHT_CUDA_CALLGRAPH"
	.align	4
	.sectionentsize	8
	.align		4
        /*0000*/ 	.word	0x00000000
	.align		4
        /*0004*/ 	.word	0xffffffff
	.align		4
        /*0008*/ 	.word	0x00000000
	.align		4
        /*000c*/ 	.word	0xfffffffe
	.align		4
        /*0010*/ 	.word	0x00000000
	.align		4
        /*0014*/ 	.word	0xfffffffd
	.align		4
        /*0018*/ 	.word	0x00000000
	.align		4
        /*001c*/ 	.word	0xfffffffc


//--------------------- .text._Z9appkernelPh      --------------------------
	.section	.text._Z9appkernelPh,"ax",@progbits
	.align	128
        .global         _Z9appkernelPh
        .type           _Z9appkernelPh,@function
        .size           _Z9appkernelPh,(.L_x_1 - _Z9appkernelPh)
        .other          _Z9appkernelPh,@"STO_CUDA_ENTRY STV_DEFAULT"
_Z9appkernelPh:
.text._Z9appkernelPh:
[----:B------:R-:W-:Y:S01]  /*0000*/  LDC R1, c[0x0][0x37c] ;  /* 0x0000df00ff017b82 */ /* 0x000fe20000000800 */
[----:B------:R-:W0:Y:S07]  /*0010*/  S2R R3, SR_TID.X ;  /* 0x0000000000037919 */ /* 0x000e2e0000002100 */
[----:B------:R-:W0:Y:S01]  /*0020*/  S2UR UR6, SR_CTAID.X ;  /* 0x00000000000679c3 */ /* 0x000e220000002500 */
[----:B------:R-:W1:Y:S01]  /*0030*/  LDCU.64 UR8, c[0x0][0x380] ;  /* 0x00007000ff0877ac */ /* 0x000e620008000a00 */
[----:B------:R-:W2:Y:S06]  /*0040*/  LDCU.64 UR4, c[0x0][0x358] ;  /* 0x00006b00ff0477ac */ /* 0x000eac0008000a00 */
[----:B------:R-:W0:Y:S02]  /*0050*/  LDC R2, c[0x0][0x360] ;  /* 0x0000d800ff027b82 */ /* 0x000e240000000800 */
[----:B0-----:R-:W-:-:S05]  /*0060*/  IMAD R2, R2, UR6, R3 ;  /* 0x0000000602027c24 */ /* 0x001fca000f8e0203 */
[----:B-1----:R-:W-:-:S04]  /*0070*/  IADD3 R2, P0, PT, R2, UR8, RZ ;  /* 0x0000000802027c10 */ /* 0x002fc8000ff1e0ff */
[----:B------:R-:W-:-:S05]  /*0080*/  IADD3.X R3, PT, PT, RZ, UR9, RZ, P0, !PT ;  /* 0x00000009ff037c10 */ /* 0x000fca00087fe4ff */
[----:B--2---:R-:W2:Y:S02]  /*0090*/  LDG.E.U8 R0, desc[UR4][R2.64] ;  /* 0x0000000402007981 */ /* 0x004ea4000c1e1100 */
[----:B--2---:R-:W-:-:S05]  /*00a0*/  SHF.R.U32.HI R5, RZ, 0x1, R0 ;  /* 0x00000001ff057819 */ /* 0x004fca0000011600 */
[----:B------:R-:W-:Y:S01]  /*00b0*/  STG.E.U8 desc[UR4][R2.64], R5 ;  /* 0x0000000502007986 */ /* 0x000fe2000c101104 */
[----:B------:R-:W-:Y:S05]  /*00c0*/  EXIT ;  /* 0x000000000000794d */ /* 0x000fea0003800000 */
.L_x_0:
[----:B------:R-:W-:-:S00]  /*00d0*/  BRA `(.L_x_0) ;  /* 0xfffffffc00fc7947 */ /* 0x000fc0000383ffff */
[----:B------:R-:W-:-:S00]  /*00e0*/  NOP ;  /* 0x0000000000007918 */ /* 0x000fc00000000000 */
        /* <DEDUP_REMOVED lines=9> */
.L_x_1:


//--------------------- .nv.shared.reserved.0     --------------------------
	.section	.nv.shared.reserved.0,"aw",@nobits
	.weak		__nv_reservedSMEM_offset_0_alias
	.size		__nv_reservedSMEM_offset_0_alias, 0, 64
	.other		__nv_reservedSMEM_offset_0_alias,@"STO_CUDA_RESERVED_SHARED STV_DEFAULT"
__nv_reservedSMEM_offset_0_alias:
	.zero		0
	.zero		64


//--------------------- .nv.constant0._Z9appkernelPh --------------------------
	.section	.nv.constant0._Z9appkernelPh,"a",@progbits
	.sectionflags	@""
	.align	4
.nv.constant0._Z9appkernelPh:
	.zero		904


//--------------------- SYMBOLS --------------------------

	.type		.nv.reservedSmem.offset0,@object
	.size		.nv.reservedSmem.offset0,0x4
